//
// Generated by NVIDIA NVVM Compiler
//
// Compiler Build ID: CL-36424714
// Cuda compilation tools, release 13.0, V13.0.88
// Based on NVVM 20.0.0
//

.version 9.0
.target sm_100
.address_size 64

	// .globl	_Z12MergeSortGPUPiS_ii
.extern .shared .align 16 .b8 sharedArr[];

.visible .entry _Z12MergeSortGPUPiS_ii(
	.param .u64 .ptr .align 1 _Z12MergeSortGPUPiS_ii_param_0,
	.param .u64 .ptr .align 1 _Z12MergeSortGPUPiS_ii_param_1,
	.param .u32 _Z12MergeSortGPUPiS_ii_param_2,
	.param .u32 _Z12MergeSortGPUPiS_ii_param_3
)
{
	.reg .pred 	%p<23>;
	.reg .b32 	%r<125>;
	.reg .b64 	%rd<39>;

	ld.param.u64 	%rd9, [_Z12MergeSortGPUPiS_ii_param_0];
	ld.param.u64 	%rd10, [_Z12MergeSortGPUPiS_ii_param_1];
	ld.param.u32 	%r61, [_Z12MergeSortGPUPiS_ii_param_2];
	ld.param.u32 	%r60, [_Z12MergeSortGPUPiS_ii_param_3];
	cvta.to.global.u64 	%rd1, %rd9;
	cvta.to.global.u64 	%rd2, %rd10;
	mov.u32 	%r62, %tid.x;
	mov.u32 	%r63, %ntid.x;
	mov.u32 	%r64, %ctaid.x;
	mad.lo.s32 	%r65, %r63, %r64, %r62;
	mul.lo.s32 	%r1, %r60, %r65;
	shr.u32 	%r66, %r60, 31;
	add.s32 	%r67, %r60, %r66;
	shr.s32 	%r2, %r67, 1;
	add.s32 	%r3, %r1, %r2;
	add.s32 	%r4, %r1, %r60;
	max.s32 	%r68, %r1, %r3;
	setp.ge.s32 	%p1, %r68, %r61;
	@%p1 bra 	$L__BB0_23;
	setp.lt.s32 	%p2, %r60, 2;
	mov.u32 	%r100, %r1;
	mov.u32 	%r101, %r3;
	mov.u32 	%r109, %r1;
	@%p2 bra 	$L__BB0_2;
	bra.uni 	$L__BB0_24;
$L__BB0_2:
	setp.ge.s32 	%p8, %r100, %r3;
	@%p8 bra 	$L__BB0_9;
	sub.s32 	%r77, %r3, %r100;
	and.b32  	%r8, %r77, 3;
	setp.eq.s32 	%p9, %r8, 0;
	mov.u32 	%r107, %r100;
	@%p9 bra 	$L__BB0_6;
	neg.s32 	%r103, %r8;
	mov.u32 	%r107, %r100;
$L__BB0_5:
	.pragma "nounroll";
	mul.wide.s32 	%rd17, %r109, 4;
	add.s64 	%rd18, %rd2, %rd17;
	mul.wide.s32 	%rd19, %r107, 4;
	add.s64 	%rd20, %rd1, %rd19;
	add.s32 	%r107, %r107, 1;
	ld.global.u32 	%r78, [%rd20];
	add.s32 	%r109, %r109, 1;
	st.global.u32 	[%rd18], %r78;
	add.s32 	%r103, %r103, 1;
	setp.ne.s32 	%p10, %r103, 0;
	@%p10 bra 	$L__BB0_5;
$L__BB0_6:
	sub.s32 	%r79, %r100, %r3;
	setp.gt.u32 	%p11, %r79, -4;
	@%p11 bra 	$L__BB0_9;
	add.s64 	%rd3, %rd1, 8;
	sub.s32 	%r80, %r107, %r1;
	sub.s32 	%r115, %r80, %r2;
	add.s64 	%rd4, %rd2, 8;
$L__BB0_8:
	mul.wide.s32 	%rd21, %r107, 4;
	add.s64 	%rd22, %rd3, %rd21;
	mul.wide.s32 	%rd23, %r109, 4;
	add.s64 	%rd24, %rd4, %rd23;
	ld.global.u32 	%r81, [%rd22+-8];
	st.global.u32 	[%rd24+-8], %r81;
	ld.global.u32 	%r82, [%rd22+-4];
	st.global.u32 	[%rd24+-4], %r82;
	ld.global.u32 	%r83, [%rd22];
	st.global.u32 	[%rd24], %r83;
	add.s32 	%r107, %r107, 4;
	ld.global.u32 	%r84, [%rd22+4];
	add.s32 	%r109, %r109, 4;
	st.global.u32 	[%rd24+4], %r84;
	add.s32 	%r115, %r115, 4;
	setp.eq.s32 	%p12, %r115, 0;
	@%p12 bra 	$L__BB0_9;
	bra.uni 	$L__BB0_8;
$L__BB0_9:
	setp.ge.s32 	%p13, %r101, %r4;
	@%p13 bra 	$L__BB0_16;
	sub.s32 	%r85, %r4, %r101;
	and.b32  	%r27, %r85, 3;
	setp.eq.s32 	%p14, %r27, 0;
	mov.u32 	%r114, %r101;
	@%p14 bra 	$L__BB0_13;
	neg.s32 	%r110, %r27;
	mov.u32 	%r114, %r101;
$L__BB0_12:
	.pragma "nounroll";
	mul.wide.s32 	%rd25, %r109, 4;
	add.s64 	%rd26, %rd2, %rd25;
	mul.wide.s32 	%rd27, %r114, 4;
	add.s64 	%rd28, %rd1, %rd27;
	add.s32 	%r114, %r114, 1;
	ld.global.u32 	%r86, [%rd28];
	add.s32 	%r109, %r109, 1;
	st.global.u32 	[%rd26], %r86;
	add.s32 	%r110, %r110, 1;
	setp.ne.s32 	%p15, %r110, 0;
	@%p15 bra 	$L__BB0_12;
$L__BB0_13:
	sub.s32 	%r87, %r101, %r4;
	setp.gt.u32 	%p16, %r87, -4;
	@%p16 bra 	$L__BB0_16;
	add.s64 	%rd5, %rd1, 8;
	sub.s32 	%r121, %r114, %r4;
	add.s64 	%rd6, %rd2, 8;
$L__BB0_15:
	mul.wide.s32 	%rd29, %r114, 4;
	add.s64 	%rd30, %rd5, %rd29;
	mul.wide.s32 	%rd31, %r109, 4;
	add.s64 	%rd32, %rd6, %rd31;
	ld.global.u32 	%r88, [%rd30+-8];
	st.global.u32 	[%rd32+-8], %r88;
	ld.global.u32 	%r89, [%rd30+-4];
	st.global.u32 	[%rd32+-4], %r89;
	ld.global.u32 	%r90, [%rd30];
	st.global.u32 	[%rd32], %r90;
	add.s32 	%r114, %r114, 4;
	ld.global.u32 	%r91, [%rd30+4];
	add.s32 	%r109, %r109, 4;
	st.global.u32 	[%rd32+4], %r91;
	add.s32 	%r121, %r121, 4;
	setp.eq.s32 	%p17, %r121, 0;
	@%p17 bra 	$L__BB0_16;
	bra.uni 	$L__BB0_15;
$L__BB0_16:
	setp.lt.s32 	%p18, %r60, 1;
	@%p18 bra 	$L__BB0_23;
	add.s32 	%r92, %r1, 1;
	max.s32 	%r44, %r4, %r92;
	sub.s32 	%r93, %r44, %r1;
	and.b32  	%r45, %r93, 3;
	setp.eq.s32 	%p19, %r45, 0;
	mov.u32 	%r120, %r1;
	@%p19 bra 	$L__BB0_20;
	neg.s32 	%r118, %r45;
	mov.u32 	%r120, %r1;
$L__BB0_19:
	.pragma "nounroll";
	mul.wide.s32 	%rd33, %r120, 4;
	add.s64 	%rd34, %rd1, %rd33;
	add.s64 	%rd35, %rd2, %rd33;
	ld.global.u32 	%r94, [%rd35];
	st.global.u32 	[%rd34], %r94;
	add.s32 	%r120, %r120, 1;
	add.s32 	%r118, %r118, 1;
	setp.ne.s32 	%p20, %r118, 0;
	@%p20 bra 	$L__BB0_19;
$L__BB0_20:
	sub.s32 	%r95, %r1, %r44;
	setp.gt.u32 	%p21, %r95, -4;
	@%p21 bra 	$L__BB0_23;
	add.s64 	%rd7, %rd2, 8;
	add.s64 	%rd8, %rd1, 8;
$L__BB0_22:
	mul.wide.s32 	%rd36, %r120, 4;
	add.s64 	%rd37, %rd7, %rd36;
	add.s64 	%rd38, %rd8, %rd36;
	ld.global.u32 	%r96, [%rd37+-8];
	st.global.u32 	[%rd38+-8], %r96;
	ld.global.u32 	%r97, [%rd37+-4];
	st.global.u32 	[%rd38+-4], %r97;
	ld.global.u32 	%r98, [%rd37];
	st.global.u32 	[%rd38], %r98;
	ld.global.u32 	%r99, [%rd37+4];
	st.global.u32 	[%rd38+4], %r99;
	add.s32 	%r120, %r120, 4;
	setp.lt.s32 	%p22, %r120, %r4;
	@%p22 bra 	$L__BB0_22;
$L__BB0_23:
	ret;
$L__BB0_24:
	mul.wide.s32 	%rd11, %r100, 4;
	add.s64 	%rd12, %rd1, %rd11;
	ld.global.u32 	%r69, [%rd12];
	mul.wide.s32 	%rd13, %r101, 4;
	add.s64 	%rd14, %rd1, %rd13;
	ld.global.u32 	%r71, [%rd14];
	setp.gt.s32 	%p3, %r69, %r71;
	setp.le.s32 	%p4, %r69, %r71;
	selp.u32 	%r73, 1, 0, %p4;
	add.s32 	%r100, %r100, %r73;
	selp.u32 	%r74, 1, 0, %p3;
	add.s32 	%r101, %r101, %r74;
	min.s32 	%r75, %r69, %r71;
	mul.wide.s32 	%rd15, %r109, 4;
	add.s64 	%rd16, %rd2, %rd15;
	st.global.u32 	[%rd16], %r75;
	add.s32 	%r109, %r109, 1;
	setp.lt.s32 	%p5, %r100, %r3;
	setp.lt.s32 	%p6, %r101, %r4;
	and.pred  	%p7, %p5, %p6;
	@%p7 bra 	$L__BB0_24;
	bra.uni 	$L__BB0_2;

}
	// .globl	_Z21sharedMemoryMergeSortPii
.visible .entry _Z21sharedMemoryMergeSortPii(
	.param .u64 .ptr .align 1 _Z21sharedMemoryMergeSortPii_param_0,
	.param .u32 _Z21sharedMemoryMergeSortPii_param_1
)
{
	.reg .pred 	%p<11>;
	.reg .b32 	%r<35>;
	.reg .b64 	%rd<5>;

	ld.param.u64 	%rd2, [_Z21sharedMemoryMergeSortPii_param_0];
	ld.param.u32 	%r14, [_Z21sharedMemoryMergeSortPii_param_1];
	cvta.to.global.u64 	%rd3, %rd2;
	mov.u32 	%r15, %tid.x;
	mov.u32 	%r16, %ctaid.x;
	mov.u32 	%r1, %ntid.x;
	mul.lo.s32 	%r2, %r16, %r1;
	add.s32 	%r3, %r2, %r15;
	setp.ge.s32 	%p1, %r3, %r14;
	mul.wide.s32 	%rd4, %r3, 4;
	add.s64 	%rd1, %rd3, %rd4;
	shl.b32 	%r17, %r15, 2;
	mov.u32 	%r18, sharedArr;
	add.s32 	%r4, %r18, %r17;
	@%p1 bra 	$L__BB1_2;
	ld.global.u32 	%r19, [%rd1];
	st.shared.u32 	[%r4], %r19;
$L__BB1_2:
	bar.sync 	0;
	setp.lt.u32 	%p2, %r1, 2;
	add.s32 	%r5, %r2, 1;
	setp.ge.s32 	%p3, %r5, %r14;
	or.pred  	%p4, %p2, %p3;
	@%p4 bra 	$L__BB1_8;
	mov.b32 	%r32, 1;
$L__BB1_4:
	mov.u32 	%r6, %r32;
	shl.b32 	%r21, %r6, 2;
	add.s32 	%r23, %r18, %r21;
	ld.shared.u32 	%r7, [%r23];
	mov.u32 	%r33, %r6;
$L__BB1_5:
	shl.b32 	%r24, %r33, 2;
	add.s32 	%r9, %r18, %r24;
	ld.shared.u32 	%r10, [%r9+-4];
	setp.le.s32 	%p5, %r10, %r7;
	mov.u32 	%r34, %r33;
	@%p5 bra 	$L__BB1_7;
	add.s32 	%r11, %r33, -1;
	st.shared.u32 	[%r9], %r10;
	setp.gt.s32 	%p6, %r33, 1;
	mov.b32 	%r34, 0;
	mov.u32 	%r33, %r11;
	@%p6 bra 	$L__BB1_5;
$L__BB1_7:
	shl.b32 	%r27, %r34, 2;
	add.s32 	%r29, %r18, %r27;
	st.shared.u32 	[%r29], %r7;
	add.s32 	%r32, %r6, 1;
	setp.lt.u32 	%p7, %r32, %r1;
	add.s32 	%r30, %r5, %r6;
	setp.lt.s32 	%p8, %r30, %r14;
	and.pred  	%p9, %p7, %p8;
	@%p9 bra 	$L__BB1_4;
$L__BB1_8:
	setp.ge.s32 	%p10, %r3, %r14;
	bar.sync 	0;
	@%p10 bra 	$L__BB1_10;
	ld.shared.u32 	%r31, [%r4];
	st.global.u32 	[%rd1], %r31;
$L__BB1_10:
	ret;

}


// ===== COMPILED SASS (sm_100) =====

	.target	sm_100

	.elftype	@"ET_EXEC"


//--------------------- .note.nv.tkinfo           --------------------------
	.section	.note.nv.tkinfo,"",@"SHT_NOTE"
	.sectionflags	@"SHF_NOTE_NV_TKINFO"
	.tkinfo
        /*0018*/ 	.word	0x00000002
        /*0030*/ 	.string	""
        /*0030*/ 	.string	"ptxas"
        /*0030*/ 	.string	"Cuda compilation tools, release 13.0, V13.0.88"
        /*0030*/ 	.string	"Build cuda_13.0.r13.0/compiler.36424714_0"
        /*0030*/ 	.string	"-arch sm_100 -m 64 "



//--------------------- .note.nv.cuinfo           --------------------------
	.section	.note.nv.cuinfo,"",@"SHT_NOTE"
	.sectionflags	@"SHF_NOTE_NV_CUINFO"
        /*0018*/ 	.short	0x0002
        /*001a*/ 	.short	0x0064
        /*001c*/ 	.short	0x0082
	.zero		2


//--------------------- .nv.info                  --------------------------
	.section	.nv.info,"",@"SHT_CUDA_INFO"
	.align	4


	//----- nvinfo : EIATTR_REGCOUNT
	.align		4
        /*0000*/ 	.byte	0x04, 0x2f
        /*0002*/ 	.short	(.L_1 - .L_0)
	.align		4
.L_0:
        /*0004*/ 	.word	index@(_Z12MergeSortGPUPiS_ii)
        /*0008*/ 	.word	0x0000001a


	//----- nvinfo : EIATTR_FRAME_SIZE
	.align		4
.L_1:
        /*000c*/ 	.byte	0x04, 0x11
        /*000e*/ 	.short	(.L_3 - .L_2)
	.align		4
.L_2:
        /*0010*/ 	.word	index@(_Z12MergeSortGPUPiS_ii)
        /*0014*/ 	.word	0x00000000


	//----- nvinfo : EIATTR_REGCOUNT
	.align		4
.L_3:
        /*0018*/ 	.byte	0x04, 0x2f
        /*001a*/ 	.short	(.L_5 - .L_4)
	.align		4
.L_4:
        /*001c*/ 	.word	index@(_Z21sharedMemoryMergeSortPii)
        /*0020*/ 	.word	0x0000000c


	//----- nvinfo : EIATTR_FRAME_SIZE
	.align		4
.L_5:
        /*0024*/ 	.byte	0x04, 0x11
        /*0026*/ 	.short	(.L_7 - .L_6)
	.align		4
.L_6:
        /*0028*/ 	.word	index@(_Z21sharedMemoryMergeSortPii)
        /*002c*/ 	.word	0x00000000


	//----- nvinfo : EIATTR_MIN_STACK_SIZE
	.align		4
.L_7:
        /*0030*/ 	.byte	0x04, 0x12
        /*0032*/ 	.short	(.L_9 - .L_8)
	.align		4
.L_8:
        /*0034*/ 	.word	index@(_Z21sharedMemoryMergeSortPii)
        /*0038*/ 	.word	0x00000000


	//----- nvinfo : EIATTR_MIN_STACK_SIZE
	.align		4
.L_9:
        /*003c*/ 	.byte	0x04, 0x12
        /*003e*/ 	.short	(.L_11 - .L_10)
	.align		4
.L_10:
        /*0040*/ 	.word	index@(_Z12MergeSortGPUPiS_ii)
        /*0044*/ 	.word	0x00000000
.L_11:


//--------------------- .nv.compat                --------------------------
	.section	.nv.compat,"",@"SHT_CUDA_COMPAT_INFO"
	.align	4
        /*0000*/ 	.byte	0x02, 0x09, 0x00, 0x00, 0x02, 0x02, 0x01, 0x00, 0x02, 0x05, 0x05, 0x00, 0x03, 0x07, 0x01, 0x01
        /*0010*/ 	.byte	0x02, 0x03, 0x00, 0x00, 0x02, 0x06, 0x01, 0x00, 0x04, 0x0b, 0x08, 0x00, 0x09, 0x00, 0x00, 0x00
        /*0020*/ 	.byte	0x00, 0x00, 0x00, 0x00


//--------------------- .nv.info._Z21sharedMemoryMergeSortPii --------------------------
	.section	.nv.info._Z21sharedMemoryMergeSortPii,"",@"SHT_CUDA_INFO"
	.sectionflags	@""
	.align	4


	//----- nvinfo : EIATTR_CUDA_API_VERSION
	.align		4
        /*0000*/ 	.byte	0x04, 0x37
        /*0002*/ 	.short	(.L_13 - .L_12)
.L_12:
        /*0004*/ 	.word	0x00000082


	//----- nvinfo : EIATTR_KPARAM_INFO
	.align		4
.L_13:
        /*0008*/ 	.byte	0x04, 0x17
        /*000a*/ 	.short	(.L_15 - .L_14)
.L_14:
        /*000c*/ 	.word	0x00000000
        /*0010*/ 	.short	0x0001
        /*0012*/ 	.short	0x0008
        /*0014*/ 	.byte	0x00, 0xf0, 0x11, 0x00


	//----- nvinfo : EIATTR_KPARAM_INFO
	.align		4
.L_15:
        /*0018*/ 	.byte	0x04, 0x17
        /*001a*/ 	.short	(.L_17 - .L_16)
.L_16:
        /*001c*/ 	.word	0x00000000
        /*0020*/ 	.short	0x0000
        /*0022*/ 	.short	0x0000
        /*0024*/ 	.byte	0x00, 0xf5, 0x21, 0x00


	//----- nvinfo : EIATTR_SPARSE_MMA_MASK
	.align		4
.L_17:
        /*0028*/ 	.byte	0x03, 0x50
        /*002a*/ 	.short	0x0000


	//----- nvinfo : EIATTR_MAXREG_COUNT
	.align		4
        /*002c*/ 	.byte	0x03, 0x1b
        /*002e*/ 	.short	0x00ff


	//----- nvinfo : EIATTR_NUM_BARRIERS
	.align		4
        /*0030*/ 	.byte	0x02, 0x4c
        /*0032*/ 	.byte	0x01
	.zero		1


	//----- nvinfo : EIATTR_MERCURY_ISA_VERSION
	.align		4
        /*0034*/ 	.byte	0x03, 0x5f
        /*0036*/ 	.short	0x0101


	//----- nvinfo : EIATTR_VRC_CTA_INIT_COUNT
	.align		4
        /*0038*/ 	.byte	0x02, 0x4a
	.zero		1
	.zero		1


	//----- nvinfo : EIATTR_EXIT_INSTR_OFFSETS
	.align		4
        /*003c*/ 	.byte	0x04, 0x1c
        /*003e*/ 	.short	(.L_19 - .L_18)


	//   ....[0]....
.L_18:
        /*0040*/ 	.word	0x000002d0


	//   ....[1]....
        /*0044*/ 	.word	0x00000300


	//----- nvinfo : EIATTR_CBANK_PARAM_SIZE
	.align		4
.L_19:
        /*0048*/ 	.byte	0x03, 0x19
        /*004a*/ 	.short	0x000c


	//----- nvinfo : EIATTR_PARAM_CBANK
	.align		4
        /*004c*/ 	.byte	0x04, 0x0a
        /*004e*/ 	.short	(.L_21 - .L_20)
	.align		4
.L_20:
        /*0050*/ 	.word	index@(.nv.constant0._Z21sharedMemoryMergeSortPii)
        /*0054*/ 	.short	0x0380
        /*0056*/ 	.short	0x000c


	//----- nvinfo : EIATTR_SW_WAR
	.align		4
.L_21:
        /*0058*/ 	.byte	0x04, 0x36
        /*005a*/ 	.short	(.L_23 - .L_22)
.L_22:
        /*005c*/ 	.word	0x00000008
.L_23:


//--------------------- .nv.info._Z12MergeSortGPUPiS_ii --------------------------
	.section	.nv.info._Z12MergeSortGPUPiS_ii,"",@"SHT_CUDA_INFO"
	.sectionflags	@""
	.align	4


	//----- nvinfo : EIATTR_CUDA_API_VERSION
	.align		4
        /*0000*/ 	.byte	0x04, 0x37
        /*0002*/ 	.short	(.L_25 - .L_24)
.L_24:
        /*0004*/ 	.word	0x00000082


	//----- nvinfo : EIATTR_KPARAM_INFO
	.align		4
.L_25:
        /*0008*/ 	.byte	0x04, 0x17
        /*000a*/ 	.short	(.L_27 - .L_26)
.L_26:
        /*000c*/ 	.word	0x00000000
        /*0010*/ 	.short	0x0003
        /*0012*/ 	.short	0x0014
        /*0014*/ 	.byte	0x00, 0xf0, 0x11, 0x00


	//----- nvinfo : EIATTR_KPARAM_INFO
	.align		4
.L_27:
        /*0018*/ 	.byte	0x04, 0x17
        /*001a*/ 	.short	(.L_29 - .L_28)
.L_28:
        /*001c*/ 	.word	0x00000000
        /*0020*/ 	.short	0x0002
        /*0022*/ 	.short	0x0010
        /*0024*/ 	.byte	0x00, 0xf0, 0x11, 0x00


	//----- nvinfo : EIATTR_KPARAM_INFO
	.align		4
.L_29:
        /*0028*/ 	.byte	0x04, 0x17
        /*002a*/ 	.short	(.L_31 - .L_30)
.L_30:
        /*002c*/ 	.word	0x00000000
        /*0030*/ 	.short	0x0001
        /*0032*/ 	.short	0x0008
        /*0034*/ 	.byte	0x00, 0xf5, 0x21, 0x00


	//----- nvinfo : EIATTR_KPARAM_INFO
	.align		4
.L_31:
        /*0038*/ 	.byte	0x04, 0x17
        /*003a*/ 	.short	(.L_33 - .L_32)
.L_32:
        /*003c*/ 	.word	0x00000000
        /*0040*/ 	.short	0x0000
        /*0042*/ 	.short	0x0000
        /*0044*/ 	.byte	0x00, 0xf5, 0x21, 0x00


	//----- nvinfo : EIATTR_SPARSE_MMA_MASK
	.align		4
.L_33:
        /*0048*/ 	.byte	0x03, 0x50
        /*004a*/ 	.short	0x0000


	//----- nvinfo : EIATTR_MAXREG_COUNT
	.align		4
        /*004c*/ 	.byte	0x03, 0x1b
        /*004e*/ 	.short	0x00ff


	//----- nvinfo : EIATTR_MERCURY_ISA_VERSION
	.align		4
        /*0050*/ 	.byte	0x03, 0x5f
        /*0052*/ 	.short	0x0101


	//----- nvinfo : EIATTR_VRC_CTA_INIT_COUNT
	.align		4
        /*0054*/ 	.byte	0x02, 0x4a
	.zero		1
	.zero		1


	//----- nvinfo : EIATTR_EXIT_INSTR_OFFSETS
	.align		4
        /*0058*/ 	.byte	0x04, 0x1c
        /*005a*/ 	.short	(.L_35 - .L_34)


	//   ....[0]....
.L_34:
        /*005c*/ 	.word	0x000000c0


	//   ....[1]....
        /*0060*/ 	.word	0x000008a0


	//   ....[2]....
        /*0064*/ 	.word	0x000009e0


	//   ....[3]....
        /*0068*/ 	.word	0x00000b50


	//----- nvinfo : EIATTR_CRS_STACK_SIZE
	.align		4
.L_35:
        /*006c*/ 	.byte	0x04, 0x1e
        /*006e*/ 	.short	(.L_37 - .L_36)
.L_36:
        /*0070*/ 	.word	0x00000000


	//----- nvinfo : EIATTR_CBANK_PARAM_SIZE
	.align		4
.L_37:
        /*0074*/ 	.byte	0x03, 0x19
        /*0076*/ 	.short	0x0018


	//----- nvinfo : EIATTR_PARAM_CBANK
	.align		4
        /*0078*/ 	.byte	0x04, 0x0a
        /*007a*/ 	.short	(.L_39 - .L_38)
	.align		4
.L_38:
        /*007c*/ 	.word	index@(.nv.constant0._Z12MergeSortGPUPiS_ii)
        /*0080*/ 	.short	0x0380
        /*0082*/ 	.short	0x0018


	//----- nvinfo : EIATTR_SW_WAR
	.align		4
.L_39:
        /*0084*/ 	.byte	0x04, 0x36
        /*0086*/ 	.short	(.L_41 - .L_40)
.L_40:
        /*0088*/ 	.word	0x00000008
.L_41:


//--------------------- .nv.callgraph             --------------------------
	.section	.nv.callgraph,"",@"SHT_CUDA_CALLGRAPH"
	.align	4
	.sectionentsize	8
	.align		4
        /*0000*/ 	.word	0x00000000
	.align		4
        /*0004*/ 	.word	0xffffffff
	.align		4
        /*0008*/ 	.word	0x00000000
	.align		4
        /*000c*/ 	.word	0xfffffffe
	.align		4
        /*0010*/ 	.word	0x00000000
	.align		4
        /*0014*/ 	.word	0xfffffffd
	.align		4
        /*0018*/ 	.word	0x00000000
	.align		4
        /*001c*/ 	.word	0xfffffffc


//--------------------- .text._Z21sharedMemoryMergeSortPii --------------------------
	.section	.text._Z21sharedMemoryMergeSortPii,"ax",@progbits
	.align	128
        .global         _Z21sharedMemoryMergeSortPii
        .type           _Z21sharedMemoryMergeSortPii,@function
        .size           _Z21sharedMemoryMergeSortPii,(.L_x_24 - _Z21sharedMemoryMergeSortPii)
        .other          _Z21sharedMemoryMergeSortPii,@"STO_CUDA_ENTRY STV_DEFAULT"
_Z21sharedMemoryMergeSortPii:
.text._Z21sharedMemoryMergeSortPii:
[----:B------:R-:W-:Y:S01]  /*0000*/  LDC R1, c[0x0][0x37c] ;  /* 0x0000df00ff017b82 */ /* 0x000fe20000000800 */
[----:B------:R-:W0:Y:S07]  /*0010*/  S2R R0, SR_TID.X ;  /* 0x0000000000007919 */ /* 0x000e2e0000002100 */
[----:B------:R-:W1:Y:S01]  /*0020*/  S2UR UR4, SR_CTAID.X ;  /* 0x00000000000479c3 */ /* 0x000e620000002500 */
[----:B------:R-:W1:Y:S01]  /*0030*/  LDCU UR7, c[0x0][0x360] ;  /* 0x00006c00ff0777ac */ /* 0x000e620008000800 */
[----:B------:R-:W2:Y:S06]  /*0040*/  LDCU UR10, c[0x0][0x388] ;  /* 0x00007100ff0a77ac */ /* 0x000eac0008000800 */
[----:B------:R-:W3:Y:S01]  /*0050*/  LDC.64 R2, c[0x0][0x380] ;  /* 0x0000e000ff027b82 */ /* 0x000ee20000000a00 */
[----:B------:R-:W4:Y:S01]  /*0060*/  LDCU.64 UR8, c[0x0][0x358] ;  /* 0x00006b00ff0877ac */ /* 0x000f220008000a00 */
[----:B-1----:R-:W-:-:S06]  /*0070*/  UIMAD UR4, UR4, UR7, URZ ;  /* 0x00000007040472a4 */ /* 0x002fcc000f8e02ff */
[----:B0-----:R-:W-:-:S04]  /*0080*/  VIADD R5, R0, UR4 ;  /* 0x0000000400057c36 */ /* 0x001fc80008000000 */
[C---:B---3--:R-:W-:Y:S01]  /*0090*/  IMAD.WIDE R2, R5.reuse, 0x4, R2 ;  /* 0x0000000405027825 */ /* 0x048fe200078e0202 */
[----:B--2---:R-:W-:-:S13]  /*00a0*/  ISETP.GE.AND P0, PT, R5, UR10, PT ;  /* 0x0000000a05007c0c */ /* 0x004fda000bf06270 */
[----:B----4-:R-:W2:Y:S01]  /*00b0*/  @!P0 LDG.E R7, desc[UR8][R2.64] ;  /* 0x0000000802078981 */ /* 0x010ea2000c1e1900 */
[----:B------:R-:W0:Y:S01]  /*00c0*/  S2UR UR6, SR_CgaCtaId ;  /* 0x00000000000679c3 */ /* 0x000e220000008800 */
[----:B------:R-:W-:Y:S01]  /*00d0*/  UMOV UR5, 0x400 ;  /* 0x0000040000057882 */ /* 0x000fe20000000000 */
[----:B------:R-:W-:-:S04]  /*00e0*/  UIADD3 UR4, UPT, UPT, UR4, 0x1, URZ ;  /* 0x0000000104047890 */ /* 0x000fc8000fffe0ff */
[----:B------:R-:W-:-:S04]  /*00f0*/  UISETP.GE.AND UP0, UPT, UR4, UR10, UPT ;  /* 0x0000000a0400728c */ /* 0x000fc8000bf06270 */
[----:B------:R-:W-:Y:S02]  /*0100*/  UISETP.LT.U32.OR UP0, UPT, UR7, 0x2, UP0 ;  /* 0x000000020700788c */ /* 0x000fe40008701470 */
[----:B0-----:R-:W-:-:S06]  /*0110*/  ULEA UR5, UR6, UR5, 0x18 ;  /* 0x0000000506057291 */ /* 0x001fcc000f8ec0ff */
[----:B------:R-:W-:-:S05]  /*0120*/  LEA R0, R0, UR5, 0x2 ;  /* 0x0000000500007c11 */ /* 0x000fca000f8e10ff */
[----:B--2---:R0:W-:Y:S01]  /*0130*/  @!P0 STS [R0], R7 ;  /* 0x0000000700008388 */ /* 0x0041e20000000800 */
[----:B------:R-:W-:Y:S06]  /*0140*/  BAR.SYNC.DEFER_BLOCKING 0x0 ;  /* 0x0000000000007b1d */ /* 0x000fec0000010000 */
[----:B------:R-:W-:Y:S05]  /*0150*/  BRA.U UP0, `(.L_x_0) ;  /* 0x0000000100547547 */ /* 0x000fea000b800000 */
[----:B------:R-:W-:-:S07]  /*0160*/  IMAD.MOV.U32 R4, RZ, RZ, 0x1 ;  /* 0x00000001ff047424 */ /* 0x000fce00078e00ff */
.L_x_3:
[----:B------:R-:W-:Y:S01]  /*0170*/  LEA R6, R4, UR5, 0x2 ;  /* 0x0000000504067c11 */ /* 0x000fe2000f8e10ff */
[----:B0-----:R-:W-:-:S04]  /*0180*/  IMAD.MOV.U32 R7, RZ, RZ, R4 ;  /* 0x000000ffff077224 */ /* 0x001fc800078e0004 */
[----:B------:R0:W1:Y:S03]  /*0190*/  LDS R8, [R6] ;  /* 0x0000000006087984 */ /* 0x0000660000000800 */
.L_x_2:
[----:B0-----:R-:W-:-:S05]  /*01a0*/  LEA R6, R7, UR5, 0x2 ;  /* 0x0000000507067c11 */ /* 0x001fca000f8e10ff */
[----:B------:R-:W1:Y:S02]  /*01b0*/  LDS R9, [R6+-0x4] ;  /* 0xfffffc0006097984 */ /* 0x000e640000000800 */
[----:B-1----:R-:W-:-:S13]  /*01c0*/  ISETP.GT.AND P0, PT, R9, R8, PT ;  /* 0x000000080900720c */ /* 0x002fda0003f04270 */
[----:B------:R-:W-:Y:S05]  /*01d0*/  @!P0 BRA `(.L_x_1) ;  /* 0x0000000000148947 */ /* 0x000fea0003800000 */
[----:B------:R2:W-:Y:S01]  /*01e0*/  STS [R6], R9 ;  /* 0x0000000906007388 */ /* 0x0005e20000000800 */
[C---:B------:R-:W-:Y:S01]  /*01f0*/  ISETP.GT.AND P0, PT, R7.reuse, 0x1, PT ;  /* 0x000000010700780c */ /* 0x040fe20003f04270 */
[----:B------:R-:W-:-:S12]  /*0200*/  VIADD R7, R7, 0xffffffff ;  /* 0xffffffff07077836 */ /* 0x000fd80000000000 */
[----:B--2---:R-:W-:Y:S05]  /*0210*/  @P0 BRA `(.L_x_2) ;  /* 0xfffffffc00e00947 */ /* 0x004fea000383ffff */
[----:B------:R-:W-:-:S07]  /*0220*/  IMAD.MOV.U32 R7, RZ, RZ, RZ ;  /* 0x000000ffff077224 */ /* 0x000fce00078e00ff */
.L_x_1:
[----:B------:R-:W0:Y:S01]  /*0230*/  LDCU UR10, c[0x0][0x388] ;  /* 0x00007100ff0a77ac */ /* 0x000e220008000800 */
[----:B------:R-:W-:Y:S01]  /*0240*/  LEA R7, R7, UR5, 0x2 ;  /* 0x0000000507077c11 */ /* 0x000fe2000f8e10ff */
[C---:B------:R-:W-:Y:S02]  /*0250*/  VIADD R6, R4.reuse, UR4 ;  /* 0x0000000404067c36 */ /* 0x040fe40008000000 */
[----:B------:R-:W-:Y:S02]  /*0260*/  VIADD R4, R4, 0x1 ;  /* 0x0000000104047836 */ /* 0x000fe40000000000 */
[----:B------:R1:W-:Y:S03]  /*0270*/  STS [R7], R8 ;  /* 0x0000000807007388 */ /* 0x0003e60000000800 */
[----:B------:R-:W-:Y:S02]  /*0280*/  ISETP.LT.U32.AND P1, PT, R4, UR7, PT ;  /* 0x0000000704007c0c */ /* 0x000fe4000bf21070 */
[----:B0-----:R-:W-:-:S13]  /*0290*/  ISETP.GE.AND P0, PT, R6, UR10, PT ;  /* 0x0000000a06007c0c */ /* 0x001fda000bf06270 */
[----:B-1----:R-:W-:Y:S05]  /*02a0*/  @!P0 BRA P1, `(.L_x_3) ;  /* 0xfffffffc00b08947 */ /* 0x002fea000083ffff */
.L_x_0:
[----:B------:R-:W-:Y:S01]  /*02b0*/  BAR.SYNC.DEFER_BLOCKING 0x0 ;  /* 0x0000000000007b1d */ /* 0x000fe20000010000 */
[----:B------:R-:W-:-:S13]  /*02c0*/  ISETP.GE.AND P0, PT, R5, UR10, PT ;  /* 0x0000000a05007c0c */ /* 0x000fda000bf06270 */
[----:B------:R-:W-:Y:S05]  /*02d0*/  @P0 EXIT ;  /* 0x000000000000094d */ /* 0x000fea0003800000 */
[----:B------:R-:W1:Y:S04]  /*02e0*/  LDS R5, [R0] ;  /* 0x0000000000057984 */ /* 0x000e680000000800 */
[----:B-1----:R-:W-:Y:S01]  /*02f0*/  STG.E desc[UR8][R2.64], R5 ;  /* 0x0000000502007986 */ /* 0x002fe2000c101908 */
[----:B------:R-:W-:Y:S05]  /*0300*/  EXIT ;  /* 0x000000000000794d */ /* 0x000fea0003800000 */
.L_x_4:
[----:B------:R-:W-:-:S00]  /*0310*/  BRA `(.L_x_4) ;  /* 0xfffffffc00fc7947 */ /* 0x000fc0000383ffff */
[----:B------:R-:W-:-:S00]  /*0320*/  NOP ;  /* 0x0000000000007918 */ /* 0x000fc00000000000 */
        /* <DEDUP_REMOVED lines=13> */
.L_x_24:


//--------------------- .text._Z12MergeSortGPUPiS_ii --------------------------
	.section	.text._Z12MergeSortGPUPiS_ii,"ax",@progbits
	.align	128
        .global         _Z12MergeSortGPUPiS_ii
        .type           _Z12MergeSortGPUPiS_ii,@function
        .size           _Z12MergeSortGPUPiS_ii,(.L_x_25 - _Z12MergeSortGPUPiS_ii)
        .other          _Z12MergeSortGPUPiS_ii,@"STO_CUDA_ENTRY STV_DEFAULT"
_Z12MergeSortGPUPiS_ii:
.text._Z12MergeSortGPUPiS_ii:
[----:B------:R-:W-:Y:S01]  /*0000*/  LDC R1, c[0x0][0x37c] ;  /* 0x0000df00ff017b82 */ /* 0x000fe20000000800 */
[----:B------:R-:W0:Y:S07]  /*0010*/  S2R R0, SR_TID.X ;  /* 0x0000000000007919 */ /* 0x000e2e0000002100 */
[----:B------:R-:W1:Y:S01]  /*0020*/  LDC.64 R2, c[0x0][0x390] ;  /* 0x0000e400ff027b82 */ /* 0x000e620000000a00 */
[----:B------:R-:W0:Y:S01]  /*0030*/  LDCU UR4, c[0x0][0x360] ;  /* 0x00006c00ff0477ac */ /* 0x000e220008000800 */
[----:B------:R-:W0:Y:S01]  /*0040*/  S2R R5, SR_CTAID.X ;  /* 0x0000000000057919 */ /* 0x000e220000002500 */
[----:B-1----:R-:W-:-:S04]  /*0050*/  LEA.HI R7, R3, R3, RZ, 0x1 ;  /* 0x0000000303077211 */ /* 0x002fc800078f08ff */
[----:B------:R-:W-:Y:S01]  /*0060*/  SHF.R.S32.HI R7, RZ, 0x1, R7 ;  /* 0x00000001ff077819 */ /* 0x000fe20000011407 */
[----:B0-----:R-:W-:-:S04]  /*0070*/  IMAD R0, R5, UR4, R0 ;  /* 0x0000000405007c24 */ /* 0x001fc8000f8e0200 */
[----:B------:R-:W-:-:S04]  /*0080*/  IMAD R0, R0, R3, RZ ;  /* 0x0000000300007224 */ /* 0x000fc800078e02ff */
[----:B------:R-:W-:-:S05]  /*0090*/  IMAD.IADD R6, R0, 0x1, R7 ;  /* 0x0000000100067824 */ /* 0x000fca00078e0207 */
[----:B------:R-:W-:-:S04]  /*00a0*/  VIMNMX R5, PT, PT, R0, R6, !PT ;  /* 0x0000000600057248 */ /* 0x000fc80007fe0100 */
[----:B------:R-:W-:-:S13]  /*00b0*/  ISETP.GE.AND P0, PT, R5, R2, PT ;  /* 0x000000020500720c */ /* 0x000fda0003f06270 */
[----:B------:R-:W-:Y:S05]  /*00c0*/  @P0 EXIT ;  /* 0x000000000000094d */ /* 0x000fea0003800000 */
[----:B------:R-:W0:Y:S01]  /*00d0*/  LDC.64 R8, c[0x0][0x380] ;  /* 0x0000e000ff087b82 */ /* 0x000e220000000a00 */
[----:B------:R-:W-:Y:S01]  /*00e0*/  ISETP.GE.AND P0, PT, R3, 0x2, PT ;  /* 0x000000020300780c */ /* 0x000fe20003f06270 */
[----:B------:R-:W1:Y:S01]  /*00f0*/  LDCU.64 UR6, c[0x0][0x358] ;  /* 0x00006b00ff0677ac */ /* 0x000e620008000a00 */
[----:B------:R-:W-:Y:S01]  /*0100*/  IMAD.IADD R5, R0, 0x1, R3 ;  /* 0x0000000100057824 */ /* 0x000fe200078e0203 */
[----:B------:R-:W-:Y:S01]  /*0110*/  MOV R13, R0 ;  /* 0x00000000000d7202 */ /* 0x000fe20000000f00 */
[----:B------:R-:W-:Y:S02]  /*0120*/  IMAD.MOV.U32 R4, RZ, RZ, R6 ;  /* 0x000000ffff047224 */ /* 0x000fe400078e0006 */
[----:B------:R-:W-:Y:S01]  /*0130*/  IMAD.MOV.U32 R2, RZ, RZ, R0 ;  /* 0x000000ffff027224 */ /* 0x000fe200078e0000 */
[----:B------:R-:W2:Y:S06]  /*0140*/  LDC.64 R10, c[0x0][0x388] ;  /* 0x0000e200ff0a7b82 */ /* 0x000eac0000000a00 */
[----:B------:R-:W-:Y:S05]  /*0150*/  @!P0 BRA `(.L_x_5) ;  /* 0x0000000000548947 */ /* 0x000fea0003800000 */
[----:B------:R-:W-:Y:S01]  /*0160*/  BSSY.RECONVERGENT B0, `(.L_x_5) ;  /* 0x0000014000007945 */ /* 0x000fe20003800200 */
.L_x_6:
[----:B0-----:R-:W-:-:S04]  /*0170*/  IMAD.WIDE R14, R13, 0x4, R8 ;  /* 0x000000040d0e7825 */ /* 0x001fc800078e0208 */
[----:B------:R-:W-:Y:S02]  /*0180*/  IMAD.WIDE R16, R4, 0x4, R8 ;  /* 0x0000000404107825 */ /* 0x000fe400078e0208 */
[----:B-1----:R-:W3:Y:S04]  /*0190*/  LDG.E R14, desc[UR6][R14.64] ;  /* 0x000000060e0e7981 */ /* 0x002ee8000c1e1900 */
[----:B------:R-:W3:Y:S01]  /*01a0*/  LDG.E R17, desc[UR6][R16.64] ;  /* 0x0000000610117981 */ /* 0x000ee2000c1e1900 */
[----:B--2---:R-:W-:Y:S01]  /*01b0*/  IMAD.WIDE R18, R2, 0x4, R10 ;  /* 0x0000000402127825 */ /* 0x004fe200078e020a */
[----:B------:R-:W-:-:S03]  /*01c0*/  IADD3 R21, PT, PT, R13, 0x1, RZ ;  /* 0x000000010d157810 */ /* 0x000fc60007ffe0ff */
[----:B------:R-:W-:Y:S02]  /*01d0*/  VIADD R12, R4, 0x1 ;  /* 0x00000001040c7836 */ /* 0x000fe40000000000 */
[----:B------:R-:W-:Y:S01]  /*01e0*/  VIADD R2, R2, 0x1 ;  /* 0x0000000102027836 */ /* 0x000fe20000000000 */
[CC--:B---3--:R-:W-:Y:S02]  /*01f0*/  ISETP.GT.AND P1, PT, R14.reuse, R17.reuse, PT ;  /* 0x000000110e00720c */ /* 0x0c8fe40003f24270 */
[CC--:B------:R-:W-:Y:S02]  /*0200*/  ISETP.GT.AND P0, PT, R14.reuse, R17.reuse, PT ;  /* 0x000000110e00720c */ /* 0x0c0fe40003f04270 */
[----:B------:R-:W-:-:S05]  /*0210*/  VIMNMX R23, PT, PT, R14, R17, PT ;  /* 0x000000110e177248 */ /* 0x000fca0003fe0100 */
[----:B------:R3:W-:Y:S04]  /*0220*/  STG.E desc[UR6][R18.64], R23 ;  /* 0x0000001712007986 */ /* 0x0007e8000c101906 */
[----:B------:R-:W-:Y:S02]  /*0230*/  @P1 IMAD.MOV R21, RZ, RZ, R13 ;  /* 0x000000ffff151224 */ /* 0x000fe400078e020d */
[----:B------:R-:W-:Y:S02]  /*0240*/  @!P0 IADD3 R12, PT, PT, R4, RZ, RZ ;  /* 0x000000ff040c8210 */ /* 0x000fe40007ffe0ff */
[----:B------:R-:W-:Y:S01]  /*0250*/  IMAD.MOV.U32 R13, RZ, RZ, R21 ;  /* 0x000000ffff0d7224 */ /* 0x000fe200078e0015 */
[----:B------:R-:W-:Y:S02]  /*0260*/  ISETP.LT.AND P1, PT, R21, R6, PT ;  /* 0x000000061500720c */ /* 0x000fe40003f21270 */
[----:B------:R-:W-:-:S02]  /*0270*/  ISETP.GE.AND P0, PT, R12, R5, PT ;  /* 0x000000050c00720c */ /* 0x000fc40003f06270 */
[----:B------:R-:W-:-:S11]  /*0280*/  MOV R4, R12 ;  /* 0x0000000c00047202 */ /* 0x000fd60000000f00 */
[----:B---3--:R-:W-:Y:S05]  /*0290*/  @!P0 BRA P1, `(.L_x_6) ;  /* 0xfffffffc00b48947 */ /* 0x008fea000083ffff */
[----:B------:R-:W-:Y:S05]  /*02a0*/  BSYNC.RECONVERGENT B0 ;  /* 0x0000000000007941 */ /* 0x000fea0003800200 */
.L_x_5:
[----:B------:R-:W-:Y:S01]  /*02b0*/  ISETP.GE.AND P0, PT, R13, R6, PT ;  /* 0x000000060d00720c */ /* 0x000fe20003f06270 */
[----:B------:R-:W-:-:S12]  /*02c0*/  BSSY.RECONVERGENT B0, `(.L_x_7) ;  /* 0x000002e000007945 */ /* 0x000fd80003800200 */
[----:B------:R-:W-:Y:S05]  /*02d0*/  @P0 BRA `(.L_x_8) ;  /* 0x0000000000b00947 */ /* 0x000fea0003800000 */
[----:B0-----:R-:W-:Y:S01]  /*02e0*/  IMAD.IADD R8, R6, 0x1, -R13 ;  /* 0x0000000106087824 */ /* 0x001fe200078e0a0d */
[----:B------:R-:W-:Y:S01]  /*02f0*/  BSSY.RECONVERGENT B1, `(.L_x_9) ;  /* 0x0000013000017945 */ /* 0x000fe20003800200 */
[----:B------:R-:W-:Y:S01]  /*0300*/  IMAD.IADD R9, R13, 0x1, -R6 ;  /* 0x000000010d097824 */ /* 0x000fe200078e0a06 */
[----:B--2---:R-:W-:Y:S02]  /*0310*/  MOV R11, R13 ;  /* 0x0000000d000b7202 */ /* 0x004fe40000000f00 */
[----:B------:R-:W-:Y:S02]  /*0320*/  LOP3.LUT P1, R6, R8, 0x3, RZ, 0xc0, !PT ;  /* 0x0000000308067812 */ /* 0x000fe4000782c0ff */
[----:B------:R-:W-:-:S11]  /*0330*/  ISETP.GT.U32.AND P0, PT, R9, -0x4, PT ;  /* 0xfffffffc0900780c */ /* 0x000fd60003f04070 */
[----:B------:R-:W-:Y:S05]  /*0340*/  @!P1 BRA `(.L_x_10) ;  /* 0x0000000000349947 */ /* 0x000fea0003800000 */
[----:B------:R-:W0:Y:S01]  /*0350*/  LDC.64 R8, c[0x0][0x380] ;  /* 0x0000e000ff087b82 */ /* 0x000e220000000a00 */
[----:B------:R-:W-:Y:S02]  /*0360*/  IMAD.MOV R6, RZ, RZ, -R6 ;  /* 0x000000ffff067224 */ /* 0x000fe400078e0a06 */
[----:B------:R-:W-:-:S05]  /*0370*/  IMAD.MOV.U32 R11, RZ, RZ, R13 ;  /* 0x000000ffff0b7224 */ /* 0x000fca00078e000d */
[----:B------:R-:W2:Y:S02]  /*0380*/  LDC.64 R14, c[0x0][0x388] ;  /* 0x0000e200ff0e7b82 */ /* 0x000ea40000000a00 */
.L_x_11:
[----:B0--3--:R-:W-:-:S06]  /*0390*/  IMAD.WIDE R12, R11, 0x4, R8 ;  /* 0x000000040b0c7825 */ /* 0x009fcc00078e0208 */
[----:B-1----:R-:W3:Y:S01]  /*03a0*/  LDG.E R13, desc[UR6][R12.64] ;  /* 0x000000060c0d7981 */ /* 0x002ee2000c1e1900 */
[----:B--2---:R-:W-:Y:S01]  /*03b0*/  IMAD.WIDE R16, R2, 0x4, R14 ;  /* 0x0000000402107825 */ /* 0x004fe200078e020e */
[----:B------:R-:W-:-:S03]  /*03c0*/  IADD3 R6, PT, PT, R6, 0x1, RZ ;  /* 0x0000000106067810 */ /* 0x000fc60007ffe0ff */
[----:B------:R-:W-:Y:S01]  /*03d0*/  VIADD R11, R11, 0x1 ;  /* 0x000000010b0b7836 */ /* 0x000fe20000000000 */
[----:B------:R-:W-:Y:S01]  /*03e0*/  ISETP.NE.AND P1, PT, R6, RZ, PT ;  /* 0x000000ff0600720c */ /* 0x000fe20003f25270 */
[----:B------:R-:W-:Y:S01]  /*03f0*/  VIADD R2, R2, 0x1 ;  /* 0x0000000102027836 */ /* 0x000fe20000000000 */
[----:B---3--:R3:W-:Y:S11]  /*0400*/  STG.E desc[UR6][R16.64], R13 ;  /* 0x0000000d10007986 */ /* 0x0087f6000c101906 */
[----:B------:R-:W-:Y:S05]  /*0410*/  @P1 BRA `(.L_x_11) ;  /* 0xfffffffc00dc1947 */ /* 0x000fea000383ffff */
.L_x_10:
[----:B-1----:R-:W-:Y:S05]  /*0420*/  BSYNC.RECONVERGENT B1 ;  /* 0x0000000000017941 */ /* 0x002fea0003800200 */
.L_x_9:
[----:B------:R-:W-:Y:S05]  /*0430*/  @P0 BRA `(.L_x_8) ;  /* 0x0000000000580947 */ /* 0x000fea0003800000 */
[----:B------:R-:W0:Y:S01]  /*0440*/  LDC.64 R8, c[0x0][0x380] ;  /* 0x0000e000ff087b82 */ /* 0x000e220000000a00 */
[----:B------:R-:W-:-:S07]  /*0450*/  IADD3 R10, PT, PT, -R7, R11, -R0 ;  /* 0x0000000b070a7210 */ /* 0x000fce0007ffe900 */
[----:B---3--:R-:W1:Y:S01]  /*0460*/  LDC.64 R12, c[0x0][0x388] ;  /* 0x0000e200ff0c7b82 */ /* 0x008e620000000a00 */
[----:B0-----:R-:W-:-:S04]  /*0470*/  IADD3 R6, P0, PT, R8, 0x8, RZ ;  /* 0x0000000808067810 */ /* 0x001fc80007f1e0ff */
[----:B------:R-:W-:Y:S02]  /*0480*/  IADD3.X R7, PT, PT, RZ, R9, RZ, P0, !PT ;  /* 0x00000009ff077210 */ /* 0x000fe400007fe4ff */
[----:B-1----:R-:W-:-:S05]  /*0490*/  IADD3 R8, P1, PT, R12, 0x8, RZ ;  /* 0x000000080c087810 */ /* 0x002fca0007f3e0ff */
[----:B------:R-:W-:-:S08]  /*04a0*/  IMAD.X R9, RZ, RZ, R13, P1 ;  /* 0x000000ffff097224 */ /* 0x000fd000008e060d */
.L_x_12:
[----:B------:R-:W-:-:S05]  /*04b0*/  IMAD.WIDE R14, R11, 0x4, R6 ;  /* 0x000000040b0e7825 */ /* 0x000fca00078e0206 */
[----:B----4-:R-:W2:Y:S01]  /*04c0*/  LDG.E R17, desc[UR6][R14.64+-0x8] ;  /* 0xfffff8060e117981 */ /* 0x010ea2000c1e1900 */
[----:B------:R-:W-:-:S05]  /*04d0*/  IMAD.WIDE R12, R2, 0x4, R8 ;  /* 0x00000004020c7825 */ /* 0x000fca00078e0208 */
[----:B--2---:R4:W-:Y:S04]  /*04e0*/  STG.E desc[UR6][R12.64+-0x8], R17 ;  /* 0xfffff8110c007986 */ /* 0x0049e8000c101906 */
[----:B------:R-:W2:Y:S04]  /*04f0*/  LDG.E R19, desc[UR6][R14.64+-0x4] ;  /* 0xfffffc060e137981 */ /* 0x000ea8000c1e1900 */
[----:B--2---:R4:W-:Y:S04]  /*0500*/  STG.E desc[UR6][R12.64+-0x4], R19 ;  /* 0xfffffc130c007986 */ /* 0x0049e8000c101906 */
[----:B------:R-:W2:Y:S04]  /*0510*/  LDG.E R21, desc[UR6][R14.64] ;  /* 0x000000060e157981 */ /* 0x000ea8000c1e1900 */
[----:B--2---:R4:W-:Y:S04]  /*0520*/  STG.E desc[UR6][R12.64], R21 ;  /* 0x000000150c007986 */ /* 0x0049e8000c101906 */
[----:B------:R-:W2:Y:S01]  /*0530*/  LDG.E R23, desc[UR6][R14.64+0x4] ;  /* 0x000004060e177981 */ /* 0x000ea2000c1e1900 */
[----:B------:R-:W-:Y:S01]  /*0540*/  VIADD R10, R10, 0x4 ;  /* 0x000000040a0a7836 */ /* 0x000fe20000000000 */
[----:B------:R-:W-:Y:S01]  /*0550*/  IADD3 R11, PT, PT, R11, 0x4, RZ ;  /* 0x000000040b0b7810 */ /* 0x000fe20007ffe0ff */
[----:B------:R-:W-:-:S03]  /*0560*/  VIADD R2, R2, 0x4 ;  /* 0x0000000402027836 */ /* 0x000fc60000000000 */
[----:B------:R-:W-:Y:S01]  /*0570*/  ISETP.NE.AND P0, PT, R10, RZ, PT ;  /* 0x000000ff0a00720c */ /* 0x000fe20003f05270 */
[----:B--2---:R4:W-:-:S12]  /*0580*/  STG.E desc[UR6][R12.64+0x4], R23 ;  /* 0x000004170c007986 */ /* 0x0049d8000c101906 */
[----:B------:R-:W-:Y:S05]  /*0590*/  @P0 BRA `(.L_x_12) ;  /* 0xfffffffc00c40947 */ /* 0x000fea000383ffff */
.L_x_8:
[----:B-1----:R-:W-:Y:S05]  /*05a0*/  BSYNC.RECONVERGENT B0 ;  /* 0x0000000000007941 */ /* 0x002fea0003800200 */
.L_x_7:
[----:B------:R-:W-:Y:S01]  /*05b0*/  ISETP.GE.AND P0, PT, R4, R5, PT ;  /* 0x000000050400720c */ /* 0x000fe20003f06270 */
[----:B------:R-:W-:-:S12]  /*05c0*/  BSSY.RECONVERGENT B0, `(.L_x_13) ;  /* 0x000002c000007945 */ /* 0x000fd80003800200 */
[----:B------:R-:W-:Y:S05]  /*05d0*/  @P0 BRA `(.L_x_14) ;  /* 0x0000000000a80947 */ /* 0x000fea0003800000 */
[C---:B------:R-:W-:Y:S01]  /*05e0*/  IMAD.IADD R6, R5.reuse, 0x1, -R4 ;  /* 0x0000000105067824 */ /* 0x040fe200078e0a04 */
[----:B------:R-:W-:Y:S01]  /*05f0*/  IADD3 R7, PT, PT, -R5, R4, RZ ;  /* 0x0000000405077210 */ /* 0x000fe20007ffe1ff */
[----:B------:R-:W-:Y:S03]  /*0600*/  BSSY.RECONVERGENT B1, `(.L_x_15) ;  /* 0x0000010000017945 */ /* 0x000fe60003800200 */
[----:B------:R-:W-:Y:S02]  /*0610*/  LOP3.LUT P1, R6, R6, 0x3, RZ, 0xc0, !PT ;  /* 0x0000000306067812 */ /* 0x000fe4000782c0ff */
[----:B------:R-:W-:-:S11]  /*0620*/  ISETP.GT.U32.AND P0, PT, R7, -0x4, PT ;  /* 0xfffffffc0700780c */ /* 0x000fd60003f04070 */
[----:B------:R-:W-:Y:S05]  /*0630*/  @!P1 BRA `(.L_x_16) ;  /* 0x0000000000309947 */ /* 0x000fea0003800000 */
[----:B---34-:R-:W1:Y:S01]  /*0640*/  LDC.64 R12, c[0x0][0x380] ;  /* 0x0000e000ff0c7b82 */ /* 0x018e620000000a00 */
[----:B------:R-:W-:-:S07]  /*0650*/  IMAD.MOV R14, RZ, RZ, -R6 ;  /* 0x000000ffff0e7224 */ /* 0x000fce00078e0a06 */
[----:B0-----:R-:W0:Y:S02]  /*0660*/  LDC.64 R8, c[0x0][0x388] ;  /* 0x0000e200ff087b82 */ /* 0x001e240000000a00 */
.L_x_17:
[----:B01----:R-:W-:-:S06]  /*0670*/  IMAD.WIDE R6, R4, 0x4, R12 ;  /* 0x0000000404067825 */ /* 0x003fcc00078e020c */
[----:B------:R-:W3:Y:S01]  /*0680*/  LDG.E R7, desc[UR6][R6.64] ;  /* 0x0000000606077981 */ /* 0x000ee2000c1e1900 */
[----:B0-2---:R-:W-:Y:S01]  /*0690*/  IMAD.WIDE R10, R2, 0x4, R8 ;  /* 0x00000004020a7825 */ /* 0x005fe200078e0208 */
[----:B------:R-:W-:-:S03]  /*06a0*/  IADD3 R4, PT, PT, R4, 0x1, RZ ;  /* 0x0000000104047810 */ /* 0x000fc60007ffe0ff */
[----:B------:R-:W-:Y:S02]  /*06b0*/  VIADD R14, R14, 0x1 ;  /* 0x000000010e0e7836 */ /* 0x000fe40000000000 */
[----:B------:R-:W-:-:S03]  /*06c0*/  VIADD R2, R2, 0x1 ;  /* 0x0000000102027836 */ /* 0x000fc60000000000 */
[----:B------:R-:W-:Y:S01]  /*06d0*/  ISETP.NE.AND P1, PT, R14, RZ, PT ;  /* 0x000000ff0e00720c */ /* 0x000fe20003f25270 */
[----:B---3--:R0:W-:-:S12]  /*06e0*/  STG.E desc[UR6][R10.64], R7 ;  /* 0x000000070a007986 */ /* 0x0081d8000c101906 */
[----:B------:R-:W-:Y:S05]  /*06f0*/  @P1 BRA `(.L_x_17) ;  /* 0xfffffffc00dc1947 */ /* 0x000fea000383ffff */
.L_x_16:
[----:B------:R-:W-:Y:S05]  /*0700*/  BSYNC.RECONVERGENT B1 ;  /* 0x0000000000017941 */ /* 0x000fea0003800200 */
.L_x_15:
[----:B------:R-:W-:Y:S05]  /*0710*/  @P0 BRA `(.L_x_14) ;  /* 0x0000000000580947 */ /* 0x000fea0003800000 */
[----:B0-----:R-:W0:Y:S01]  /*0720*/  LDC.64 R6, c[0x0][0x388] ;  /* 0x0000e200ff067b82 */ /* 0x001e220000000a00 */
[----:B------:R-:W-:-:S07]  /*0730*/  IMAD.IADD R14, R4, 0x1, -R5 ;  /* 0x00000001040e7824 */ /* 0x000fce00078e0a05 */
[----:B------:R-:W1:Y:S01]  /*0740*/  LDC.64 R8, c[0x0][0x380] ;  /* 0x0000e000ff087b82 */ /* 0x000e620000000a00 */
[----:B0-----:R-:W-:-:S05]  /*0750*/  IADD3 R6, P1, PT, R6, 0x8, RZ ;  /* 0x0000000806067810 */ /* 0x001fca0007f3e0ff */
[----:B------:R-:W-:Y:S01]  /*0760*/  IMAD.X R7, RZ, RZ, R7, P1 ;  /* 0x000000ffff077224 */ /* 0x000fe200008e0607 */
[----:B-1----:R-:W-:-:S04]  /*0770*/  IADD3 R8, P0, PT, R8, 0x8, RZ ;  /* 0x0000000808087810 */ /* 0x002fc80007f1e0ff */
[----:B------:R-:W-:-:S09]  /*0780*/  IADD3.X R9, PT, PT, RZ, R9, RZ, P0, !PT ;  /* 0x00000009ff097210 */ /* 0x000fd200007fe4ff */
.L_x_18:
[----:B--2---:R-:W-:-:S05]  /*0790*/  IMAD.WIDE R10, R4, 0x4, R8 ;  /* 0x00000004040a7825 */ /* 0x004fca00078e0208 */
[----:B-1----:R-:W2:Y:S01]  /*07a0*/  LDG.E R15, desc[UR6][R10.64+-0x8] ;  /* 0xfffff8060a0f7981 */ /* 0x002ea2000c1e1900 */
[----:B---34-:R-:W-:-:S05]  /*07b0*/  IMAD.WIDE R12, R2, 0x4, R6 ;  /* 0x00000004020c7825 */ /* 0x018fca00078e0206 */
[----:B--2---:R1:W-:Y:S04]  /*07c0*/  STG.E desc[UR6][R12.64+-0x8], R15 ;  /* 0xfffff80f0c007986 */ /* 0x0043e8000c101906 */
[----:B------:R-:W2:Y:S04]  /*07d0*/  LDG.E R17, desc[UR6][R10.64+-0x4] ;  /* 0xfffffc060a117981 */ /* 0x000ea8000c1e1900 */
[----:B--2---:R1:W-:Y:S04]  /*07e0*/  STG.E desc[UR6][R12.64+-0x4], R17 ;  /* 0xfffffc110c007986 */ /* 0x0043e8000c101906 */
[----:B------:R-:W2:Y:S04]  /*07f0*/  LDG.E R19, desc[UR6][R10.64] ;  /* 0x000000060a137981 */ /* 0x000ea8000c1e1900 */
[----:B--2---:R1:W-:Y:S04]  /*0800*/  STG.E desc[UR6][R12.64], R19 ;  /* 0x000000130c007986 */ /* 0x0043e8000c101906 */
[----:B------:R-:W2:Y:S01]  /*0810*/  LDG.E R21, desc[UR6][R10.64+0x4] ;  /* 0x000004060a157981 */ /* 0x000ea2000c1e1900 */
[----:B------:R-:W-:Y:S01]  /*0820*/  IADD3 R14, PT, PT, R14, 0x4, RZ ;  /* 0x000000040e0e7810 */ /* 0x000fe20007ffe0ff */
[----:B------:R-:W-:Y:S01]  /*0830*/  VIADD R4, R4, 0x4 ;  /* 0x0000000404047836 */ /* 0x000fe20000000000 */
[----:B------:R-:W-:-:S02]  /*0840*/  IADD3 R2, PT, PT, R2, 0x4, RZ ;  /* 0x0000000402027810 */ /* 0x000fc40007ffe0ff */
[----:B------:R-:W-:Y:S01]  /*0850*/  ISETP.NE.AND P0, PT, R14, RZ, PT ;  /* 0x000000ff0e00720c */ /* 0x000fe20003f05270 */
[----:B--2---:R1:W-:-:S12]  /*0860*/  STG.E desc[UR6][R12.64+0x4], R21 ;  /* 0x000004150c007986 */ /* 0x0043d8000c101906 */
[----:B------:R-:W-:Y:S05]  /*0870*/  @P0 BRA `(.L_x_18) ;  /* 0xfffffffc00c40947 */ /* 0x000fea000383ffff */
.L_x_14:
[----:B------:R-:W-:Y:S05]  /*0880*/  BSYNC.RECONVERGENT B0 ;  /* 0x0000000000007941 */ /* 0x000fea0003800200 */
.L_x_13:
[----:B------:R-:W-:-:S13]  /*0890*/  ISETP.GE.AND P0, PT, R3, 0x1, PT ;  /* 0x000000010300780c */ /* 0x000fda0003f06270 */
[----:B------:R-:W-:Y:S05]  /*08a0*/  @!P0 EXIT ;  /* 0x000000000000894d */ /* 0x000fea0003800000 */
[C---:B------:R-:W-:Y:S01]  /*08b0*/  VIADDMNMX R3, R0.reuse, 0x1, R5, !PT ;  /* 0x0000000100037846 */ /* 0x040fe20007800105 */
[----:B------:R-:W-:Y:S04]  /*08c0*/  BSSY.RECONVERGENT B0, `(.L_x_19) ;  /* 0x0000011000007945 */ /* 0x000fe80003800200 */
[----:B------:R-:W-:Y:S01]  /*08d0*/  IMAD.IADD R2, R3, 0x1, -R0 ;  /* 0x0000000103027824 */ /* 0x000fe200078e0a00 */
[----:B------:R-:W-:-:S04]  /*08e0*/  IADD3 R3, PT, PT, R0, -R3, RZ ;  /* 0x8000000300037210 */ /* 0x000fc80007ffe0ff */
[----:B------:R-:W-:Y:S02]  /*08f0*/  LOP3.LUT P1, R2, R2, 0x3, RZ, 0xc0, !PT ;  /* 0x0000000302027812 */ /* 0x000fe4000782c0ff */
[----:B------:R-:W-:-:S11]  /*0900*/  ISETP.GT.U32.AND P0, PT, R3, -0x4, PT ;  /* 0xfffffffc0300780c */ /* 0x000fd60003f04070 */
[----:B------:R-:W-:Y:S05]  /*0910*/  @!P1 BRA `(.L_x_20) ;  /* 0x00000000002c9947 */ /* 0x000fea0003800000 */
[----:B0-----:R-:W0:Y:S01]  /*0920*/  LDC.64 R8, c[0x0][0x380] ;  /* 0x0000e000ff087b82 */ /* 0x001e220000000a00 */
[----:B------:R-:W-:-:S07]  /*0930*/  IMAD.MOV R4, RZ, RZ, -R2 ;  /* 0x000000ffff047224 */ /* 0x000fce00078e0a02 */
[----:B--2---:R-:W2:Y:S02]  /*0940*/  LDC.64 R10, c[0x0][0x388] ;  /* 0x0000e200ff0a7b82 */ /* 0x004ea40000000a00 */
.L_x_21:
[----:B0-2---:R-:W-:-:S06]  /*0950*/  IMAD.WIDE R6, R0, 0x4, R10 ;  /* 0x0000000400067825 */ /* 0x005fcc00078e020a */
[----:B------:R-:W2:Y:S01]  /*0960*/  LDG.E R7, desc[UR6][R6.64] ;  /* 0x0000000606077981 */ /* 0x000ea2000c1e1900 */
[----:B0-----:R-:W-:Y:S01]  /*0970*/  IMAD.WIDE R2, R0, 0x4, R8 ;  /* 0x0000000400027825 */ /* 0x001fe200078e0208 */
[----:B------:R-:W-:-:S03]  /*0980*/  IADD3 R4, PT, PT, R4, 0x1, RZ ;  /* 0x0000000104047810 */ /* 0x000fc60007ffe0ff */
[----:B------:R-:W-:Y:S01]  /*0990*/  VIADD R0, R0, 0x1 ;  /* 0x0000000100007836 */ /* 0x000fe20000000000 */
[----:B------:R-:W-:Y:S01]  /*09a0*/  ISETP.NE.AND P1, PT, R4, RZ, PT ;  /* 0x000000ff0400720c */ /* 0x000fe20003f25270 */
[----:B--2---:R0:W-:-:S12]  /*09b0*/  STG.E desc[UR6][R2.64], R7 ;  /* 0x0000000702007986 */ /* 0x0041d8000c101906 */
[----:B------:R-:W-:Y:S05]  /*09c0*/  @P1 BRA `(.L_x_21) ;  /* 0xfffffffc00e01947 */ /* 0x000fea000383ffff */
.L_x_20:
[----:B------:R-:W-:Y:S05]  /*09d0*/  BSYNC.RECONVERGENT B0 ;  /* 0x0000000000007941 */ /* 0x000fea0003800200 */
.L_x_19:
[----:B------:R-:W-:Y:S05]  /*09e0*/  @P0 EXIT ;  /* 0x000000000000094d */ /* 0x000fea0003800000 */
[----:B------:R-:W5:Y:S02]  /*09f0*/  LDCU.128 UR8, c[0x0][0x380] ;  /* 0x00007000ff0877ac */ /* 0x000f640008000c00 */
[----:B-----5:R-:W-:Y:S02]  /*0a00*/  UIADD3 UR4, UP0, UPT, UR10, 0x8, URZ ;  /* 0x000000080a047890 */ /* 0x020fe4000ff1e0ff */
[----:B------:R-:W-:Y:S02]  /*0a10*/  UIADD3 UR8, UP1, UPT, UR8, 0x8, URZ ;  /* 0x0000000808087890 */ /* 0x000fe4000ff3e0ff */
[----:B------:R-:W-:Y:S02]  /*0a20*/  UIADD3.X UR5, UPT, UPT, URZ, UR11, URZ, UP0, !UPT ;  /* 0x0000000bff057290 */ /* 0x000fe400087fe4ff */
[----:B------:R-:W-:-:S12]  /*0a30*/  UIADD3.X UR9, UPT, UPT, URZ, UR9, URZ, UP1, !UPT ;  /* 0x00000009ff097290 */ /* 0x000fd80008ffe4ff */
.L_x_22:
[----:B0-----:R-:W-:Y:S01]  /*0a40*/  MOV R2, UR4 ;  /* 0x0000000400027c02 */ /* 0x001fe20008000f00 */
[----:B------:R-:W-:-:S04]  /*0a50*/  IMAD.U32 R3, RZ, RZ, UR5 ;  /* 0x00000005ff037e24 */ /* 0x000fc8000f8e00ff */
[----:B------:R-:W-:-:S05]  /*0a60*/  IMAD.WIDE R2, R0, 0x4, R2 ;  /* 0x0000000400027825 */ /* 0x000fca00078e0202 */
[----:B------:R-:W5:Y:S01]  /*0a70*/  LDG.E R9, desc[UR6][R2.64+-0x8] ;  /* 0xfffff80602097981 */ /* 0x000f62000c1e1900 */
[----:B------:R-:W-:Y:S01]  /*0a80*/  MOV R6, UR8 ;  /* 0x0000000800067c02 */ /* 0x000fe20008000f00 */
[----:B------:R-:W-:-:S04]  /*0a90*/  IMAD.U32 R7, RZ, RZ, UR9 ;  /* 0x00000009ff077e24 */ /* 0x000fc8000f8e00ff */
[----:B------:R-:W-:-:S05]  /*0aa0*/  IMAD.WIDE R6, R0, 0x4, R6 ;  /* 0x0000000400067825 */ /* 0x000fca00078e0206 */
[----:B-----5:R0:W-:Y:S04]  /*0ab0*/  STG.E desc[UR6][R6.64+-0x8], R9 ;  /* 0xfffff80906007986 */ /* 0x0201e8000c101906 */
[----:B--2---:R-:W2:Y:S04]  /*0ac0*/  LDG.E R11, desc[UR6][R2.64+-0x4] ;  /* 0xfffffc06020b7981 */ /* 0x004ea8000c1e1900 */
[----:B--2---:R0:W-:Y:S04]  /*0ad0*/  STG.E desc[UR6][R6.64+-0x4], R11 ;  /* 0xfffffc0b06007986 */ /* 0x0041e8000c101906 */
[----:B-1-34-:R-:W2:Y:S04]  /*0ae0*/  LDG.E R13, desc[UR6][R2.64] ;  /* 0x00000006020d7981 */ /* 0x01aea8000c1e1900 */
[----:B--2---:R0:W-:Y:S04]  /*0af0*/  STG.E desc[UR6][R6.64], R13 ;  /* 0x0000000d06007986 */ /* 0x0041e8000c101906 */
[----:B------:R-:W2:Y:S01]  /*0b00*/  LDG.E R15, desc[UR6][R2.64+0x4] ;  /* 0x00000406020f7981 */ /* 0x000ea2000c1e1900 */
[----:B------:R-:W-:-:S04]  /*0b10*/  IADD3 R0, PT, PT, R0, 0x4, RZ ;  /* 0x0000000400007810 */ /* 0x000fc80007ffe0ff */
[----:B------:R-:W-:Y:S01]  /*0b20*/  ISETP.GE.AND P0, PT, R0, R5, PT ;  /* 0x000000050000720c */ /* 0x000fe20003f06270 */
[----:B--2---:R0:W-:-:S12]  /*0b30*/  STG.E desc[UR6][R6.64+0x4], R15 ;  /* 0x0000040f06007986 */ /* 0x0041d8000c101906 */
[----:B------:R-:W-:Y:S05]  /*0b40*/  @!P0 BRA `(.L_x_22) ;  /* 0xfffffffc00bc8947 */ /* 0x000fea000383ffff */
[----:B------:R-:W-:Y:S05]  /*0b50*/  EXIT ;  /* 0x000000000000794d */ /* 0x000fea0003800000 */
.L_x_23:
        /* <DEDUP_REMOVED lines=10> */
.L_x_25:


//--------------------- .nv.shared._Z21sharedMemoryMergeSortPii --------------------------
	.section	.nv.shared._Z21sharedMemoryMergeSortPii,"aw",@nobits
	.sectionflags	@""
	.align	16
	.zero		1024


//--------------------- .nv.shared.reserved.0     --------------------------
	.section	.nv.shared.reserved.0,"aw",@nobits
	.weak		__nv_reservedSMEM_offset_0_alias
	.size		__nv_reservedSMEM_offset_0_alias, 0, 64
	.other		__nv_reservedSMEM_offset_0_alias,@"STO_CUDA_RESERVED_SHARED STV_DEFAULT"
__nv_reservedSMEM_offset_0_alias:
	.zero		0
	.zero		64


//--------------------- .nv.shared._Z12MergeSortGPUPiS_ii --------------------------
	.section	.nv.shared._Z12MergeSortGPUPiS_ii,"aw",@nobits
	.sectionflags	@""
	.align	16
	.zero		1024


//--------------------- .nv.constant0._Z21sharedMemoryMergeSortPii --------------------------
	.section	.nv.constant0._Z21sharedMemoryMergeSortPii,"a",@progbits
	.sectionflags	@""
	.align	4
.nv.constant0._Z21sharedMemoryMergeSortPii:
	.zero		908


//--------------------- .nv.constant0._Z12MergeSortGPUPiS_ii --------------------------
	.section	.nv.constant0._Z12MergeSortGPUPiS_ii,"a",@progbits
	.sectionflags	@""
	.align	4
.nv.constant0._Z12MergeSortGPUPiS_ii:
	.zero		920


//--------------------- SYMBOLS --------------------------

	.type		.nv.reservedSmem.offset0,@object
	.size		.nv.reservedSmem.offset0,0x4
	.type		.nv.reservedSmem.cap,@object
	.size		.nv.reservedSmem.cap,0x4
